//
// Generated by NVIDIA NVVM Compiler
//
// Compiler Build ID: CL-36424714
// Cuda compilation tools, release 13.0, V13.0.88
// Based on NVVM 20.0.0
//

.version 9.0
.target sm_100
.address_size 64

	// .globl	_Z7kernel4PPdS_ii
// _ZZ7kernel4PPdS_iiE1w has been demoted

.visible .entry _Z7kernel4PPdS_ii(
	.param .u64 .ptr .align 1 _Z7kernel4PPdS_ii_param_0,
	.param .u64 .ptr .align 1 _Z7kernel4PPdS_ii_param_1,
	.param .u32 _Z7kernel4PPdS_ii_param_2,
	.param .u32 _Z7kernel4PPdS_ii_param_3
)
{
	.reg .pred 	%p<2>;
	.reg .b32 	%r<7>;
	.reg .b64 	%rd<14>;
	.reg .b64 	%fd<6>;
	// demoted variable
	.shared .align 8 .f64 _ZZ7kernel4PPdS_iiE1w;
	ld.param.u64 	%rd2, [_Z7kernel4PPdS_ii_param_0];
	ld.param.u64 	%rd3, [_Z7kernel4PPdS_ii_param_1];
	ld.param.u32 	%r2, [_Z7kernel4PPdS_ii_param_2];
	ld.param.u32 	%r3, [_Z7kernel4PPdS_ii_param_3];
	cvta.to.global.u64 	%rd1, %rd3;
	mov.u32 	%r1, %tid.x;
	setp.ne.s32 	%p1, %r1, 0;
	@%p1 bra 	$L__BB0_2;
	mul.wide.s32 	%rd4, %r3, 8;
	add.s64 	%rd5, %rd1, %rd4;
	ld.global.f64 	%fd1, [%rd5];
	st.shared.f64 	[_ZZ7kernel4PPdS_iiE1w], %fd1;
$L__BB0_2:
	cvta.to.global.u64 	%rd6, %rd2;
	bar.sync 	0;
	mov.u32 	%r4, %ctaid.x;
	mov.u32 	%r5, %ntid.x;
	mad.lo.s32 	%r6, %r5, %r4, %r1;
	mul.wide.s32 	%rd7, %r6, 8;
	add.s64 	%rd8, %rd1, %rd7;
	ld.global.f64 	%fd2, [%rd8];
	neg.f64 	%fd3, %fd2;
	ld.shared.f64 	%fd4, [_ZZ7kernel4PPdS_iiE1w];
	div.rn.f64 	%fd5, %fd3, %fd4;
	add.s64 	%rd9, %rd6, %rd7;
	ld.global.u64 	%rd10, [%rd9];
	cvta.to.global.u64 	%rd11, %rd10;
	mul.wide.s32 	%rd12, %r2, 8;
	add.s64 	%rd13, %rd11, %rd12;
	st.global.f64 	[%rd13], %fd5;
	ret;

}


// ===== COMPILED SASS (sm_100) =====

	.target	sm_100

	.elftype	@"ET_EXEC"


//--------------------- .note.nv.tkinfo           --------------------------
	.section	.note.nv.tkinfo,"",@"SHT_NOTE"
	.sectionflags	@"SHF_NOTE_NV_TKINFO"
	.tkinfo
        /*0018*/ 	.word	0x00000002
        /*0030*/ 	.string	""
        /*0030*/ 	.string	"ptxas"
        /*0030*/ 	.string	"Cuda compilation tools, release 13.0, V13.0.88"
        /*0030*/ 	.string	"Build cuda_13.0.r13.0/compiler.36424714_0"
        /*0030*/ 	.string	"-arch sm_100 -m 64 "



//--------------------- .note.nv.cuinfo           --------------------------
	.section	.note.nv.cuinfo,"",@"SHT_NOTE"
	.sectionflags	@"SHF_NOTE_NV_CUINFO"
        /*0018*/ 	.short	0x0002
        /*001a*/ 	.short	0x0064
        /*001c*/ 	.short	0x0082
	.zero		2


//--------------------- .nv.info                  --------------------------
	.section	.nv.info,"",@"SHT_CUDA_INFO"
	.align	4


	//----- nvinfo : EIATTR_REGCOUNT
	.align		4
        /*0000*/ 	.byte	0x04, 0x2f
        /*0002*/ 	.short	(.L_1 - .L_0)
	.align		4
.L_0:
        /*0004*/ 	.word	index@(_Z7kernel4PPdS_ii)
        /*0008*/ 	.word	0x00000019


	//----- nvinfo : EIATTR_FRAME_SIZE
	.align		4
.L_1:
        /*000c*/ 	.byte	0x04, 0x11
        /*000e*/ 	.short	(.L_3 - .L_2)
	.align		4
.L_2:
        /*0010*/ 	.word	index@($__internal_0_$__cuda_sm20_div_rn_f64_full)
        /*0014*/ 	.word	0x00000000


	//----- nvinfo : EIATTR_FRAME_SIZE
	.align		4
.L_3:
        /*0018*/ 	.byte	0x04, 0x11
        /*001a*/ 	.short	(.L_5 - .L_4)
	.align		4
.L_4:
        /*001c*/ 	.word	index@(_Z7kernel4PPdS_ii)
        /*0020*/ 	.word	0x00000000


	//----- nvinfo : EIATTR_MIN_STACK_SIZE
	.align		4
.L_5:
        /*0024*/ 	.byte	0x04, 0x12
        /*0026*/ 	.short	(.L_7 - .L_6)
	.align		4
.L_6:
        /*0028*/ 	.word	index@(_Z7kernel4PPdS_ii)
        /*002c*/ 	.word	0x00000000
.L_7:


//--------------------- .nv.compat                --------------------------
	.section	.nv.compat,"",@"SHT_CUDA_COMPAT_INFO"
	.align	4
        /*0000*/ 	.byte	0x02, 0x09, 0x00, 0x00, 0x02, 0x02, 0x01, 0x00, 0x02, 0x05, 0x05, 0x00, 0x03, 0x07, 0x01, 0x01
        /*0010*/ 	.byte	0x02, 0x03, 0x00, 0x00, 0x02, 0x06, 0x01, 0x00, 0x04, 0x0b, 0x08, 0x00, 0x01, 0x00, 0x00, 0x00
        /*0020*/ 	.byte	0x00, 0x00, 0x00, 0x00


//--------------------- .nv.info._Z7kernel4PPdS_ii --------------------------
	.section	.nv.info._Z7kernel4PPdS_ii,"",@"SHT_CUDA_INFO"
	.sectionflags	@""
	.align	4


	//----- nvinfo : EIATTR_CUDA_API_VERSION
	.align		4
        /*0000*/ 	.byte	0x04, 0x37
        /*0002*/ 	.short	(.L_9 - .L_8)
.L_8:
        /*0004*/ 	.word	0x00000082


	//----- nvinfo : EIATTR_KPARAM_INFO
	.align		4
.L_9:
        /*0008*/ 	.byte	0x04, 0x17
        /*000a*/ 	.short	(.L_11 - .L_10)
.L_10:
        /*000c*/ 	.word	0x00000000
        /*0010*/ 	.short	0x0003
        /*0012*/ 	.short	0x0014
        /*0014*/ 	.byte	0x00, 0xf0, 0x11, 0x00


	//----- nvinfo : EIATTR_KPARAM_INFO
	.align		4
.L_11:
        /*0018*/ 	.byte	0x04, 0x17
        /*001a*/ 	.short	(.L_13 - .L_12)
.L_12:
        /*001c*/ 	.word	0x00000000
        /*0020*/ 	.short	0x0002
        /*0022*/ 	.short	0x0010
        /*0024*/ 	.byte	0x00, 0xf0, 0x11, 0x00


	//----- nvinfo : EIATTR_KPARAM_INFO
	.align		4
.L_13:
        /*0028*/ 	.byte	0x04, 0x17
        /*002a*/ 	.short	(.L_15 - .L_14)
.L_14:
        /*002c*/ 	.word	0x00000000
        /*0030*/ 	.short	0x0001
        /*0032*/ 	.short	0x0008
        /*0034*/ 	.byte	0x00, 0xf5, 0x21, 0x00


	//----- nvinfo : EIATTR_KPARAM_INFO
	.align		4
.L_15:
        /*0038*/ 	.byte	0x04, 0x17
        /*003a*/ 	.short	(.L_17 - .L_16)
.L_16:
        /*003c*/ 	.word	0x00000000
        /*0040*/ 	.short	0x0000
        /*0042*/ 	.short	0x0000
        /*0044*/ 	.byte	0x00, 0xf5, 0x21, 0x00


	//----- nvinfo : EIATTR_SPARSE_MMA_MASK
	.align		4
.L_17:
        /*0048*/ 	.byte	0x03, 0x50
        /*004a*/ 	.short	0x0000


	//----- nvinfo : EIATTR_MAXREG_COUNT
	.align		4
        /*004c*/ 	.byte	0x03, 0x1b
        /*004e*/ 	.short	0x00ff


	//----- nvinfo : EIATTR_NUM_BARRIERS
	.align		4
        /*0050*/ 	.byte	0x02, 0x4c
        /*0052*/ 	.byte	0x01
	.zero		1


	//----- nvinfo : EIATTR_MERCURY_ISA_VERSION
	.align		4
        /*0054*/ 	.byte	0x03, 0x5f
        /*0056*/ 	.short	0x0101


	//----- nvinfo : EIATTR_VRC_CTA_INIT_COUNT
	.align		4
        /*0058*/ 	.byte	0x02, 0x4a
	.zero		1
	.zero		1


	//----- nvinfo : EIATTR_EXIT_INSTR_OFFSETS
	.align		4
        /*005c*/ 	.byte	0x04, 0x1c
        /*005e*/ 	.short	(.L_19 - .L_18)


	//   ....[0]....
.L_18:
        /*0060*/ 	.word	0x000002c0


	//----- nvinfo : EIATTR_CRS_STACK_SIZE
	.align		4
.L_19:
        /*0064*/ 	.byte	0x04, 0x1e
        /*0066*/ 	.short	(.L_21 - .L_20)
.L_20:
        /*0068*/ 	.word	0x00000000


	//----- nvinfo : EIATTR_CBANK_PARAM_SIZE
	.align		4
.L_21:
        /*006c*/ 	.byte	0x03, 0x19
        /*006e*/ 	.short	0x0018


	//----- nvinfo : EIATTR_PARAM_CBANK
	.align		4
        /*0070*/ 	.byte	0x04, 0x0a
        /*0072*/ 	.short	(.L_23 - .L_22)
	.align		4
.L_22:
        /*0074*/ 	.word	index@(.nv.constant0._Z7kernel4PPdS_ii)
        /*0078*/ 	.short	0x0380
        /*007a*/ 	.short	0x0018


	//----- nvinfo : EIATTR_SW_WAR
	.align		4
.L_23:
        /*007c*/ 	.byte	0x04, 0x36
        /*007e*/ 	.short	(.L_25 - .L_24)
.L_24:
        /*0080*/ 	.word	0x00000008
.L_25:


//--------------------- .nv.callgraph             --------------------------
	.section	.nv.callgraph,"",@"SHT_CUDA_CALLGRAPH"
	.align	4
	.sectionentsize	8
	.align		4
        /*0000*/ 	.word	0x00000000
	.align		4
        /*0004*/ 	.word	0xffffffff
	.align		4
        /*0008*/ 	.word	0x00000000
	.align		4
        /*000c*/ 	.word	0xfffffffe
	.align		4
        /*0010*/ 	.word	0x00000000
	.align		4
        /*0014*/ 	.word	0xfffffffd
	.align		4
        /*0018*/ 	.word	0x00000000
	.align		4
        /*001c*/ 	.word	0xfffffffc


//--------------------- .text._Z7kernel4PPdS_ii   --------------------------
	.section	.text._Z7kernel4PPdS_ii,"ax",@progbits
	.align	128
        .global         _Z7kernel4PPdS_ii
        .type           _Z7kernel4PPdS_ii,@function
        .size           _Z7kernel4PPdS_ii,(.L_x_8 - _Z7kernel4PPdS_ii)
        .other          _Z7kernel4PPdS_ii,@"STO_CUDA_ENTRY STV_DEFAULT"
_Z7kernel4PPdS_ii:
.text._Z7kernel4PPdS_ii:
[----:B------:R-:W-:Y:S01]  /*0000*/  LDC R1, c[0x0][0x37c] ;  /* 0x0000df00ff017b82 */ /* 0x000fe20000000800 */
[----:B------:R-:W0:Y:S07]  /*0010*/  S2R R0, SR_TID.X ;  /* 0x0000000000007919 */ /* 0x000e2e0000002100 */
[----:B------:R-:W1:Y:S01]  /*0020*/  LDC.64 R4, c[0x0][0x388] ;  /* 0x0000e200ff047b82 */ /* 0x000e620000000a00 */
[----:B------:R-:W2:Y:S01]  /*0030*/  LDCU.64 UR6, c[0x0][0x358] ;  /* 0x00006b00ff0677ac */ /* 0x000ea20008000a00 */
[----:B0-----:R-:W-:-:S13]  /*0040*/  ISETP.NE.AND P0, PT, R0, RZ, PT ;  /* 0x000000ff0000720c */ /* 0x001fda0003f05270 */
[----:B------:R-:W1:Y:S02]  /*0050*/  @!P0 LDC R3, c[0x0][0x394] ;  /* 0x0000e500ff038b82 */ /* 0x000e640000000800 */
[----:B-1----:R-:W-:-:S06]  /*0060*/  @!P0 IMAD.WIDE R2, R3, 0x8, R4 ;  /* 0x0000000803028825 */ /* 0x002fcc00078e0204 */
[----:B--2---:R-:W2:Y:S01]  /*0070*/  @!P0 LDG.E.64 R2, desc[UR6][R2.64] ;  /* 0x0000000602028981 */ /* 0x004ea2000c1e1b00 */
[----:B------:R-:W0:Y:S01]  /*0080*/  S2UR UR5, SR_CgaCtaId ;  /* 0x00000000000579c3 */ /* 0x000e220000008800 */
[----:B------:R-:W-:-:S07]  /*0090*/  UMOV UR4, 0x400 ;  /* 0x0000040000047882 */ /* 0x000fce0000000000 */
[----:B------:R-:W1:Y:S08]  /*00a0*/  S2UR UR8, SR_CTAID.X ;  /* 0x00000000000879c3 */ /* 0x000e700000002500 */
[----:B------:R-:W1:Y:S01]  /*00b0*/  LDC R7, c[0x0][0x360] ;  /* 0x0000d800ff077b82 */ /* 0x000e620000000800 */
[----:B0-----:R-:W-:Y:S01]  /*00c0*/  ULEA UR4, UR5, UR4, 0x18 ;  /* 0x0000000405047291 */ /* 0x001fe2000f8ec0ff */
[----:B-1----:R-:W-:-:S04]  /*00d0*/  IMAD R0, R7, UR8, R0 ;  /* 0x0000000807007c24 */ /* 0x002fc8000f8e0200 */
[----:B------:R-:W-:-:S04]  /*00e0*/  IMAD.WIDE R4, R0, 0x8, R4 ;  /* 0x0000000800047825 */ /* 0x000fc800078e0204 */
[----:B--2---:R-:W-:Y:S01]  /*00f0*/  @!P0 STS.64 [UR4], R2 ;  /* 0x00000002ff008988 */ /* 0x004fe20008000a04 */
[----:B------:R-:W-:Y:S06]  /*0100*/  BAR.SYNC.DEFER_BLOCKING 0x0 ;  /* 0x0000000000007b1d */ /* 0x000fec0000010000 */
[----:B------:R-:W2:Y:S01]  /*0110*/  LDG.E.64 R4, desc[UR6][R4.64] ;  /* 0x0000000604047981 */ /* 0x000ea2000c1e1b00 */
[----:B------:R-:W-:Y:S01]  /*0120*/  IMAD.MOV.U32 R8, RZ, RZ, 0x1 ;  /* 0x00000001ff087424 */ /* 0x000fe200078e00ff */
[----:B------:R-:W-:Y:S02]  /*0130*/  BSSY.RECONVERGENT B0, `(.L_x_0) ;  /* 0x0000012000007945 */ /* 0x000fe40003800200 */
[----:B------:R-:W0:Y:S02]  /*0140*/  LDS.64 R6, [UR4] ;  /* 0x00000004ff067984 */ /* 0x000e240008000a00 */
[----:B0-----:R-:W0:Y:S02]  /*0150*/  MUFU.RCP64H R9, R7 ;  /* 0x0000000700097308 */ /* 0x001e240000001800 */
[----:B0-----:R-:W-:-:S08]  /*0160*/  DFMA R10, -R6, R8, 1 ;  /* 0x3ff00000060a742b */ /* 0x001fd00000000108 */
[----:B------:R-:W-:-:S08]  /*0170*/  DFMA R10, R10, R10, R10 ;  /* 0x0000000a0a0a722b */ /* 0x000fd0000000000a */
[----:B------:R-:W-:-:S08]  /*0180*/  DFMA R10, R8, R10, R8 ;  /* 0x0000000a080a722b */ /* 0x000fd00000000008 */
[----:B------:R-:W-:-:S08]  /*0190*/  DFMA R8, -R6, R10, 1 ;  /* 0x3ff000000608742b */ /* 0x000fd0000000010a */
[----:B------:R-:W-:-:S08]  /*01a0*/  DFMA R8, R10, R8, R10 ;  /* 0x000000080a08722b */ /* 0x000fd0000000000a */
[----:B--2---:R-:W-:-:S08]  /*01b0*/  DMUL R2, R4, -R8 ;  /* 0x8000000804027228 */ /* 0x004fd00000000000 */
[--C-:B------:R-:W-:Y:S02]  /*01c0*/  DFMA R10, -R6, R2, -R4.reuse ;  /* 0x00000002060a722b */ /* 0x100fe40000000904 */
[----:B------:R-:W-:-:S06]  /*01d0*/  DADD R4, -RZ, -R4 ;  /* 0x00000000ff047229 */ /* 0x000fcc0000000904 */
[----:B------:R-:W-:-:S04]  /*01e0*/  DFMA R2, R8, R10, R2 ;  /* 0x0000000a0802722b */ /* 0x000fc80000000002 */
[----:B------:R-:W-:-:S06]  /*01f0*/  FSETP.GEU.AND P1, PT, |R5|, 6.5827683646048100446e-37, PT ;  /* 0x036000000500780b */ /* 0x000fcc0003f2e200 */
[----:B------:R-:W-:-:S05]  /*0200*/  FFMA R8, RZ, R7, R3 ;  /* 0x00000007ff087223 */ /* 0x000fca0000000003 */
[----:B------:R-:W-:-:S13]  /*0210*/  FSETP.GT.AND P0, PT, |R8|, 1.469367938527859385e-39, PT ;  /* 0x001000000800780b */ /* 0x000fda0003f04200 */
[----:B------:R-:W-:Y:S05]  /*0220*/  @P0 BRA P1, `(.L_x_1) ;  /* 0x0000000000080947 */ /* 0x000fea0000800000 */
[----:B------:R-:W-:-:S07]  /*0230*/  MOV R10, 0x250 ;  /* 0x00000250000a7802 */ /* 0x000fce0000000f00 */
[----:B------:R-:W-:Y:S05]  /*0240*/  CALL.REL.NOINC `($__internal_0_$__cuda_sm20_div_rn_f64_full) ;  /* 0x0000000000207944 */ /* 0x000fea0003c00000 */
.L_x_1:
[----:B------:R-:W-:Y:S05]  /*0250*/  BSYNC.RECONVERGENT B0 ;  /* 0x0000000000007941 */ /* 0x000fea0003800200 */
.L_x_0:
[----:B------:R-:W0:Y:S08]  /*0260*/  LDC.64 R4, c[0x0][0x380] ;  /* 0x0000e000ff047b82 */ /* 0x000e300000000a00 */
[----:B------:R-:W1:Y:S01]  /*0270*/  LDC R7, c[0x0][0x390] ;  /* 0x0000e400ff077b82 */ /* 0x000e620000000800 */
[----:B0-----:R-:W-:-:S06]  /*0280*/  IMAD.WIDE R4, R0, 0x8, R4 ;  /* 0x0000000800047825 */ /* 0x001fcc00078e0204 */
[----:B------:R-:W1:Y:S02]  /*0290*/  LDG.E.64 R4, desc[UR6][R4.64] ;  /* 0x0000000604047981 */ /* 0x000e64000c1e1b00 */
[----:B-1----:R-:W-:-:S05]  /*02a0*/  IMAD.WIDE R6, R7, 0x8, R4 ;  /* 0x0000000807067825 */ /* 0x002fca00078e0204 */
[----:B------:R-:W-:Y:S01]  /*02b0*/  STG.E.64 desc[UR6][R6.64], R2 ;  /* 0x0000000206007986 */ /* 0x000fe2000c101b06 */
[----:B------:R-:W-:Y:S05]  /*02c0*/  EXIT ;  /* 0x000000000000794d */ /* 0x000fea0003800000 */
        .weak           $__internal_0_$__cuda_sm20_div_rn_f64_full
        .type           $__internal_0_$__cuda_sm20_div_rn_f64_full,@function
        .size           $__internal_0_$__cuda_sm20_div_rn_f64_full,(.L_x_8 - $__internal_0_$__cuda_sm20_div_rn_f64_full)
$__internal_0_$__cuda_sm20_div_rn_f64_full:
[C---:B------:R-:W-:Y:S01]  /*02d0*/  FSETP.GEU.AND P0, PT, |R7|.reuse, 1.469367938527859385e-39, PT ;  /* 0x001000000700780b */ /* 0x040fe20003f0e200 */
[----:B------:R-:W-:Y:S01]  /*02e0*/  IMAD.MOV.U32 R16, RZ, RZ, 0x1 ;  /* 0x00000001ff107424 */ /* 0x000fe200078e00ff */
[----:B------:R-:W-:Y:S01]  /*02f0*/  LOP3.LUT R2, R7, 0x800fffff, RZ, 0xc0, !PT ;  /* 0x800fffff07027812 */ /* 0x000fe200078ec0ff */
[----:B------:R-:W-:Y:S01]  /*0300*/  BSSY.RECONVERGENT B1, `(.L_x_2) ;  /* 0x0000055000017945 */ /* 0x000fe20003800200 */
[C---:B------:R-:W-:Y:S02]  /*0310*/  FSETP.GEU.AND P2, PT, |R5|.reuse, 1.469367938527859385e-39, PT ;  /* 0x001000000500780b */ /* 0x040fe40003f4e200 */
[----:B------:R-:W-:Y:S01]  /*0320*/  LOP3.LUT R3, R2, 0x3ff00000, RZ, 0xfc, !PT ;  /* 0x3ff0000002037812 */ /* 0x000fe200078efcff */
[----:B------:R-:W-:Y:S01]  /*0330*/  IMAD.MOV.U32 R2, RZ, RZ, R6 ;  /* 0x000000ffff027224 */ /* 0x000fe200078e0006 */
[----:B------:R-:W-:Y:S02]  /*0340*/  LOP3.LUT R11, R5, 0x7ff00000, RZ, 0xc0, !PT ;  /* 0x7ff00000050b7812 */ /* 0x000fe400078ec0ff */
[----:B------:R-:W-:-:S03]  /*0350*/  LOP3.LUT R14, R7, 0x7ff00000, RZ, 0xc0, !PT ;  /* 0x7ff00000070e7812 */ /* 0x000fc600078ec0ff */
[----:B------:R-:W-:Y:S01]  /*0360*/  @!P0 DMUL R2, R6, 8.98846567431157953865e+307 ;  /* 0x7fe0000006028828 */ /* 0x000fe20000000000 */
[----:B------:R-:W-:-:S03]  /*0370*/  ISETP.GE.U32.AND P1, PT, R11, R14, PT ;  /* 0x0000000e0b00720c */ /* 0x000fc60003f26070 */
[----:B------:R-:W-:Y:S01]  /*0380*/  @!P2 LOP3.LUT R12, R7, 0x7ff00000, RZ, 0xc0, !PT ;  /* 0x7ff00000070ca812 */ /* 0x000fe200078ec0ff */
[----:B------:R-:W-:Y:S01]  /*0390*/  @!P2 IMAD.MOV.U32 R18, RZ, RZ, RZ ;  /* 0x000000ffff12a224 */ /* 0x000fe200078e00ff */
[----:B------:R-:W0:Y:S02]  /*03a0*/  MUFU.RCP64H R17, R3 ;  /* 0x0000000300117308 */ /* 0x000e240000001800 */
[----:B------:R-:W-:Y:S01]  /*03b0*/  @!P2 ISETP.GE.U32.AND P3, PT, R11, R12, PT ;  /* 0x0000000c0b00a20c */ /* 0x000fe20003f66070 */
[----:B------:R-:W-:-:S05]  /*03c0*/  IMAD.MOV.U32 R12, RZ, RZ, 0x1ca00000 ;  /* 0x1ca00000ff0c7424 */ /* 0x000fca00078e00ff */
[----:B------:R-:W-:-:S04]  /*03d0*/  @!P2 SEL R13, R12, 0x63400000, !P3 ;  /* 0x634000000c0da807 */ /* 0x000fc80005800000 */
[----:B------:R-:W-:-:S04]  /*03e0*/  @!P2 LOP3.LUT R13, R13, 0x80000000, R5, 0xf8, !PT ;  /* 0x800000000d0da812 */ /* 0x000fc800078ef805 */
[----:B------:R-:W-:Y:S01]  /*03f0*/  @!P2 LOP3.LUT R19, R13, 0x100000, RZ, 0xfc, !PT ;  /* 0x001000000d13a812 */ /* 0x000fe200078efcff */
[----:B0-----:R-:W-:-:S08]  /*0400*/  DFMA R8, R16, -R2, 1 ;  /* 0x3ff000001008742b */ /* 0x001fd00000000802 */
[----:B------:R-:W-:-:S08]  /*0410*/  DFMA R8, R8, R8, R8 ;  /* 0x000000080808722b */ /* 0x000fd00000000008 */
[----:B------:R-:W-:Y:S01]  /*0420*/  DFMA R16, R16, R8, R16 ;  /* 0x000000081010722b */ /* 0x000fe20000000010 */
[----:B------:R-:W-:Y:S01]  /*0430*/  SEL R9, R12, 0x63400000, !P1 ;  /* 0x634000000c097807 */ /* 0x000fe20004800000 */
[----:B------:R-:W-:-:S03]  /*0440*/  IMAD.MOV.U32 R8, RZ, RZ, R4 ;  /* 0x000000ffff087224 */ /* 0x000fc600078e0004 */
[----:B------:R-:W-:-:S03]  /*0450*/  LOP3.LUT R9, R9, 0x800fffff, R5, 0xf8, !PT ;  /* 0x800fffff09097812 */ /* 0x000fc600078ef805 */
[----:B------:R-:W-:-:S03]  /*0460*/  DFMA R20, R16, -R2, 1 ;  /* 0x3ff000001014742b */ /* 0x000fc60000000802 */
[----:B------:R-:W-:-:S05]  /*0470*/  @!P2 DFMA R8, R8, 2, -R18 ;  /* 0x400000000808a82b */ /* 0x000fca0000000812 */
[----:B------:R-:W-:Y:S01]  /*0480*/  DFMA R16, R16, R20, R16 ;  /* 0x000000141010722b */ /* 0x000fe20000000010 */
[----:B------:R-:W-:Y:S02]  /*0490*/  IMAD.MOV.U32 R21, RZ, RZ, R11 ;  /* 0x000000ffff157224 */ /* 0x000fe400078e000b */
[----:B------:R-:W-:Y:S01]  /*04a0*/  IMAD.MOV.U32 R20, RZ, RZ, R14 ;  /* 0x000000ffff147224 */ /* 0x000fe200078e000e */
[----:B------:R-:W-:Y:S02]  /*04b0*/  @!P0 LOP3.LUT R20, R3, 0x7ff00000, RZ, 0xc0, !PT ;  /* 0x7ff0000003148812 */ /* 0x000fe400078ec0ff */
[----:B------:R-:W-:Y:S02]  /*04c0*/  @!P2 LOP3.LUT R21, R9, 0x7ff00000, RZ, 0xc0, !PT ;  /* 0x7ff000000915a812 */ /* 0x000fe400078ec0ff */
[----:B------:R-:W-:Y:S01]  /*04d0*/  DMUL R18, R16, R8 ;  /* 0x0000000810127228 */ /* 0x000fe20000000000 */
[----:B------:R-:W-:Y:S02]  /*04e0*/  VIADD R22, R20, 0xffffffff ;  /* 0xffffffff14167836 */ /* 0x000fe40000000000 */
[----:B------:R-:W-:-:S05]  /*04f0*/  VIADD R13, R21, 0xffffffff ;  /* 0xffffffff150d7836 */ /* 0x000fca0000000000 */
[----:B------:R-:W-:Y:S01]  /*0500*/  DFMA R14, R18, -R2, R8 ;  /* 0x80000002120e722b */ /* 0x000fe20000000008 */
[----:B------:R-:W-:-:S04]  /*0510*/  ISETP.GT.U32.AND P0, PT, R13, 0x7feffffe, PT ;  /* 0x7feffffe0d00780c */ /* 0x000fc80003f04070 */
[----:B------:R-:W-:-:S03]  /*0520*/  ISETP.GT.U32.OR P0, PT, R22, 0x7feffffe, P0 ;  /* 0x7feffffe1600780c */ /* 0x000fc60000704470 */
[----:B------:R-:W-:-:S10]  /*0530*/  DFMA R14, R16, R14, R18 ;  /* 0x0000000e100e722b */ /* 0x000fd40000000012 */
[----:B------:R-:W-:Y:S05]  /*0540*/  @P0 BRA `(.L_x_3) ;  /* 0x00000000006c0947 */ /* 0x000fea0003800000 */
[----:B------:R-:W-:-:S04]  /*0550*/  LOP3.LUT R16, R7, 0x7ff00000, RZ, 0xc0, !PT ;  /* 0x7ff0000007107812 */ /* 0x000fc800078ec0ff */
[CC--:B------:R-:W-:Y:S02]  /*0560*/  VIADDMNMX R4, R11.reuse, -R16.reuse, 0xb9600000, !PT ;  /* 0xb96000000b047446 */ /* 0x0c0fe40007800910 */
[----:B------:R-:W-:Y:S02]  /*0570*/  ISETP.GE.U32.AND P0, PT, R11, R16, PT ;  /* 0x000000100b00720c */ /* 0x000fe40003f06070 */
[----:B------:R-:W-:Y:S02]  /*0580*/  VIMNMX R4, PT, PT, R4, 0x46a00000, PT ;  /* 0x46a0000004047848 */ /* 0x000fe40003fe0100 */
[----:B------:R-:W-:-:S05]  /*0590*/  SEL R11, R12, 0x63400000, !P0 ;  /* 0x634000000c0b7807 */ /* 0x000fca0004000000 */
[----:B------:R-:W-:Y:S02]  /*05a0*/  IMAD.IADD R11, R4, 0x1, -R11 ;  /* 0x00000001040b7824 */ /* 0x000fe400078e0a0b */
[----:B------:R-:W-:Y:S02]  /*05b0*/  IMAD.MOV.U32 R4, RZ, RZ, RZ ;  /* 0x000000ffff047224 */ /* 0x000fe400078e00ff */
[----:B------:R-:W-:-:S06]  /*05c0*/  VIADD R5, R11, 0x7fe00000 ;  /* 0x7fe000000b057836 */ /* 0x000fcc0000000000 */
[----:B------:R-:W-:-:S10]  /*05d0*/  DMUL R12, R14, R4 ;  /* 0x000000040e0c7228 */ /* 0x000fd40000000000 */
[----:B------:R-:W-:-:S13]  /*05e0*/  FSETP.GTU.AND P0, PT, |R13|, 1.469367938527859385e-39, PT ;  /* 0x001000000d00780b */ /* 0x000fda0003f0c200 */
[----:B------:R-:W-:Y:S05]  /*05f0*/  @P0 BRA `(.L_x_4) ;  /* 0x0000000000940947 */ /* 0x000fea0003800000 */
[----:B------:R-:W-:Y:S01]  /*0600*/  DFMA R2, R14, -R2, R8 ;  /* 0x800000020e02722b */ /* 0x000fe20000000008 */
[----:B------:R-:W-:-:S09]  /*0610*/  IMAD.MOV.U32 R4, RZ, RZ, RZ ;  /* 0x000000ffff047224 */ /* 0x000fd200078e00ff */
[C---:B------:R-:W-:Y:S02]  /*0620*/  FSETP.NEU.AND P0, PT, R3.reuse, RZ, PT ;  /* 0x000000ff0300720b */ /* 0x040fe40003f0d000 */
[----:B------:R-:W-:-:S04]  /*0630*/  LOP3.LUT R7, R3, 0x80000000, R7, 0x48, !PT ;  /* 0x8000000003077812 */ /* 0x000fc800078e4807 */
[----:B------:R-:W-:-:S07]  /*0640*/  LOP3.LUT R5, R7, R5, RZ, 0xfc, !PT ;  /* 0x0000000507057212 */ /* 0x000fce00078efcff */
[----:B------:R-:W-:Y:S05]  /*0650*/  @!P0 BRA `(.L_x_4) ;  /* 0x00000000007c8947 */ /* 0x000fea0003800000 */
[----:B------:R-:W-:Y:S01]  /*0660*/  IMAD.MOV R3, RZ, RZ, -R11 ;  /* 0x000000ffff037224 */ /* 0x000fe200078e0a0b */
[----:B------:R-:W-:Y:S01]  /*0670*/  DMUL.RP R4, R14, R4 ;  /* 0x000000040e047228 */ /* 0x000fe20000008000 */
[----:B------:R-:W-:Y:S01]  /*0680*/  IMAD.MOV.U32 R2, RZ, RZ, RZ ;  /* 0x000000ffff027224 */ /* 0x000fe200078e00ff */
[----:B------:R-:W-:-:S05]  /*0690*/  IADD3 R11, PT, PT, -R11, -0x43300000, RZ ;  /* 0xbcd000000b0b7810 */ /* 0x000fca0007ffe1ff */
[----:B------:R-:W-:-:S03]  /*06a0*/  DFMA R2, R12, -R2, R14 ;  /* 0x800000020c02722b */ /* 0x000fc6000000000e */
[----:B------:R-:W-:-:S07]  /*06b0*/  LOP3.LUT R7, R5, R7, RZ, 0x3c, !PT ;  /* 0x0000000705077212 */ /* 0x000fce00078e3cff */
[----:B------:R-:W-:-:S04]  /*06c0*/  FSETP.NEU.AND P0, PT, |R3|, R11, PT ;  /* 0x0000000b0300720b */ /* 0x000fc80003f0d200 */
[----:B------:R-:W-:Y:S02]  /*06d0*/  FSEL R12, R4, R12, !P0 ;  /* 0x0000000c040c7208 */ /* 0x000fe40004000000 */
[----:B------:R-:W-:Y:S01]  /*06e0*/  FSEL R13, R7, R13, !P0 ;  /* 0x0000000d070d7208 */ /* 0x000fe20004000000 */
[----:B------:R-:W-:Y:S06]  /*06f0*/  BRA `(.L_x_4) ;  /* 0x0000000000547947 */ /* 0x000fec0003800000 */
.L_x_3:
[----:B------:R-:W-:-:S14]  /*0700*/  DSETP.NAN.AND P0, PT, R4, R4, PT ;  /* 0x000000040400722a */ /* 0x000fdc0003f08000 */
[----:B------:R-:W-:Y:S05]  /*0710*/  @P0 BRA `(.L_x_5) ;  /* 0x0000000000440947 */ /* 0x000fea0003800000 */
[----:B------:R-:W-:-:S14]  /*0720*/  DSETP.NAN.AND P0, PT, R6, R6, PT ;  /* 0x000000060600722a */ /* 0x000fdc0003f08000 */
[----:B------:R-:W-:Y:S05]  /*0730*/  @P0 BRA `(.L_x_6) ;  /* 0x0000000000300947 */ /* 0x000fea0003800000 */
[----:B------:R-:W-:Y:S01]  /*0740*/  ISETP.NE.AND P0, PT, R21, R20, PT ;  /* 0x000000141500720c */ /* 0x000fe20003f05270 */
[----:B------:R-:W-:Y:S02]  /*0750*/  IMAD.MOV.U32 R12, RZ, RZ, 0x0 ;  /* 0x00000000ff0c7424 */ /* 0x000fe400078e00ff */
[----:B------:R-:W-:-:S10]  /*0760*/  IMAD.MOV.U32 R13, RZ, RZ, -0x80000 ;  /* 0xfff80000ff0d7424 */ /* 0x000fd400078e00ff */
[----:B------:R-:W-:Y:S05]  /*0770*/  @!P0 BRA `(.L_x_4) ;  /* 0x0000000000348947 */ /* 0x000fea0003800000 */
[----:B------:R-:W-:Y:S02]  /*0780*/  ISETP.NE.AND P0, PT, R21, 0x7ff00000, PT ;  /* 0x7ff000001500780c */ /* 0x000fe40003f05270 */
[----:B------:R-:W-:Y:S02]  /*0790*/  LOP3.LUT R13, R5, 0x80000000, R7, 0x48, !PT ;  /* 0x80000000050d7812 */ /* 0x000fe400078e4807 */
[----:B------:R-:W-:-:S13]  /*07a0*/  ISETP.EQ.OR P0, PT, R20, RZ, !P0 ;  /* 0x000000ff1400720c */ /* 0x000fda0004702670 */
[----:B------:R-:W-:Y:S01]  /*07b0*/  @P0 LOP3.LUT R2, R13, 0x7ff00000, RZ, 0xfc, !PT ;  /* 0x7ff000000d020812 */ /* 0x000fe200078efcff */
[----:B------:R-:W-:Y:S02]  /*07c0*/  @!P0 IMAD.MOV.U32 R12, RZ, RZ, RZ ;  /* 0x000000ffff0c8224 */ /* 0x000fe400078e00ff */
[----:B------:R-:W-:Y:S02]  /*07d0*/  @P0 IMAD.MOV.U32 R12, RZ, RZ, RZ ;  /* 0x000000ffff0c0224 */ /* 0x000fe400078e00ff */
[----:B------:R-:W-:Y:S01]  /*07e0*/  @P0 IMAD.MOV.U32 R13, RZ, RZ, R2 ;  /* 0x000000ffff0d0224 */ /* 0x000fe200078e0002 */
[----:B------:R-:W-:Y:S06]  /*07f0*/  BRA `(.L_x_4) ;  /* 0x0000000000147947 */ /* 0x000fec0003800000 */
.L_x_6:
[----:B------:R-:W-:Y:S01]  /*0800*/  LOP3.LUT R13, R7, 0x80000, RZ, 0xfc, !PT ;  /* 0x00080000070d7812 */ /* 0x000fe200078efcff */
[----:B------:R-:W-:Y:S01]  /*0810*/  IMAD.MOV.U32 R12, RZ, RZ, R6 ;  /* 0x000000ffff0c7224 */ /* 0x000fe200078e0006 */
[----:B------:R-:W-:Y:S06]  /*0820*/  BRA `(.L_x_4) ;  /* 0x0000000000087947 */ /* 0x000fec0003800000 */
.L_x_5:
[----:B------:R-:W-:Y:S01]  /*0830*/  LOP3.LUT R13, R5, 0x80000, RZ, 0xfc, !PT ;  /* 0x00080000050d7812 */ /* 0x000fe200078efcff */
[----:B------:R-:W-:-:S07]  /*0840*/  IMAD.MOV.U32 R12, RZ, RZ, R4 ;  /* 0x000000ffff0c7224 */ /* 0x000fce00078e0004 */
.L_x_4:
[----:B------:R-:W-:Y:S05]  /*0850*/  BSYNC.RECONVERGENT B1 ;  /* 0x0000000000017941 */ /* 0x000fea0003800200 */
.L_x_2:
[----:B------:R-:W-:Y:S02]  /*0860*/  IMAD.MOV.U32 R11, RZ, RZ, 0x0 ;  /* 0x00000000ff0b7424 */ /* 0x000fe400078e00ff */
[----:B------:R-:W-:Y:S02]  /*0870*/  IMAD.MOV.U32 R2, RZ, RZ, R12 ;  /* 0x000000ffff027224 */ /* 0x000fe400078e000c */
[----:B------:R-:W-:Y:S01]  /*0880*/  IMAD.MOV.U32 R3, RZ, RZ, R13 ;  /* 0x000000ffff037224 */ /* 0x000fe200078e000d */
[----:B------:R-:W-:Y:S06]  /*0890*/  RET.REL.NODEC R10 `(_Z7kernel4PPdS_ii) ;  /* 0xfffffff40ad87950 */ /* 0x000fec0003c3ffff */
.L_x_7:
[----:B------:R-:W-:-:S00]  /*08a0*/  BRA `(.L_x_7) ;  /* 0xfffffffc00fc7947 */ /* 0x000fc0000383ffff */
[----:B------:R-:W-:-:S00]  /*08b0*/  NOP ;  /* 0x0000000000007918 */ /* 0x000fc00000000000 */
        /* <DEDUP_REMOVED lines=12> */
.L_x_8:


//--------------------- .nv.shared._Z7kernel4PPdS_ii --------------------------
	.section	.nv.shared._Z7kernel4PPdS_ii,"aw",@nobits
	.sectionflags	@""
	.align	8
.nv.shared._Z7kernel4PPdS_ii:
	.zero		1032


//--------------------- .nv.shared.reserved.0     --------------------------
	.section	.nv.shared.reserved.0,"aw",@nobits
	.weak		__nv_reservedSMEM_offset_0_alias
	.size		__nv_reservedSMEM_offset_0_alias, 0, 64
	.other		__nv_reservedSMEM_offset_0_alias,@"STO_CUDA_RESERVED_SHARED STV_DEFAULT"
__nv_reservedSMEM_offset_0_alias:
	.zero		0
	.zero		64


//--------------------- .nv.constant0._Z7kernel4PPdS_ii --------------------------
	.section	.nv.constant0._Z7kernel4PPdS_ii,"a",@progbits
	.sectionflags	@""
	.align	4
.nv.constant0._Z7kernel4PPdS_ii:
	.zero		920


//--------------------- SYMBOLS --------------------------

	.type		.nv.reservedSmem.offset0,@object
	.size		.nv.reservedSmem.offset0,0x4
	.type		.nv.reservedSmem.cap,@object
	.size		.nv.reservedSmem.cap,0x4
